	.headerflags	@"EF_CUDA_TEXMODE_UNIFIED EF_CUDA_64BIT_ADDRESS EF_CUDA_ACCELERATORS EF_CUDA_SM90 EF_CUDA_VIRTUAL_SM(EF_CUDA_SM90)"
	.elftype	@"ET_EXEC"


//--------------------- .nv.info                  --------------------------
	.section	.nv.info,"",@"SHT_CUDA_INFO"
	.align	4


	//----- nvinfo : EIATTR_REGCOUNT
	.align		4
        /*0000*/ 	.byte	0x04, 0x2f
        /*0002*/ 	.short	(.L_3 - .L_2)
	.align		4
.L_2:
        /*0004*/ 	.word	index@(triton_poi_fused__native_batch_norm_legit_no_training_relu_35)
        /*0008*/ 	.word	0x00000020


	//----- nvinfo : EIATTR_MIN_STACK_SIZE
	.align		4
.L_3:
        /*000c*/ 	.byte	0x04, 0x12
        /*000e*/ 	.short	(.L_5 - .L_4)
	.align		4
.L_4:
        /*0010*/ 	.word	index@(triton_poi_fused__native_batch_norm_legit_no_training_relu_35)
        /*0014*/ 	.word	0x00000000


	//----- nvinfo : EIATTR_FRAME_SIZE
	.align		4
.L_5:
        /*0018*/ 	.byte	0x04, 0x11
        /*001a*/ 	.short	(.L_7 - .L_6)
	.align		4
.L_6:
        /*001c*/ 	.word	index@(triton_poi_fused__native_batch_norm_legit_no_training_relu_35)
        /*0020*/ 	.word	0x00000000


	//----- nvinfo : EIATTR_MIN_STACK_SIZE
	.align		4
.L_7:
        /*0024*/ 	.byte	0x04, 0x12
        /*0026*/ 	.short	(.L_9 - .L_8)
	.align		4
.L_8:
        /*0028*/ 	.word	index@(triton_poi_fused__native_batch_norm_legit_no_training_relu_35)
        /*002c*/ 	.word	0x00000000
.L_9:


//--------------------- .nv.info.triton_poi_fused__native_batch_norm_legit_no_training_relu_35 --------------------------
	.section	.nv.info.triton_poi_fused__native_batch_norm_legit_no_training_relu_35,"",@"SHT_CUDA_INFO"
	.sectionflags	@""
	.align	4


	//----- nvinfo : EIATTR_CUDA_API_VERSION
	.align		4
        /*0000*/ 	.byte	0x04, 0x37
        /*0002*/ 	.short	(.L_11 - .L_10)
.L_10:
        /*0004*/ 	.word	0x0000007c


	//----- nvinfo : EIATTR_KPARAM_INFO
	.align		4
.L_11:
        /*0008*/ 	.byte	0x04, 0x17
        /*000a*/ 	.short	(.L_13 - .L_12)
.L_12:
        /*000c*/ 	.word	0x00000000
        /*0010*/ 	.short	0x0007
        /*0012*/ 	.short	0x0034
        /*0014*/ 	.byte	0x00, 0xf0, 0x11, 0x00


	//----- nvinfo : EIATTR_KPARAM_INFO
	.align		4
.L_13:
        /*0018*/ 	.byte	0x04, 0x17
        /*001a*/ 	.short	(.L_15 - .L_14)
.L_14:
        /*001c*/ 	.word	0x00000000
        /*0020*/ 	.short	0x0006
        /*0022*/ 	.short	0x0030
        /*0024*/ 	.byte	0x00, 0xf0, 0x11, 0x00


	//----- nvinfo : EIATTR_KPARAM_INFO
	.align		4
.L_15:
        /*0028*/ 	.byte	0x04, 0x17
        /*002a*/ 	.short	(.L_17 - .L_16)
.L_16:
        /*002c*/ 	.word	0x00000000
        /*0030*/ 	.short	0x0005
        /*0032*/ 	.short	0x0028
        /*0034*/ 	.byte	0x00, 0xf4, 0x21, 0x00


	//----- nvinfo : EIATTR_KPARAM_INFO
	.align		4
.L_17:
        /*0038*/ 	.byte	0x04, 0x17
        /*003a*/ 	.short	(.L_19 - .L_18)
.L_18:
        /*003c*/ 	.word	0x00000000
        /*0040*/ 	.short	0x0004
        /*0042*/ 	.short	0x0020
        /*0044*/ 	.byte	0x00, 0xf4, 0x21, 0x00


	//----- nvinfo : EIATTR_KPARAM_INFO
	.align		4
.L_19:
        /*0048*/ 	.byte	0x04, 0x17
        /*004a*/ 	.short	(.L_21 - .L_20)
.L_20:
        /*004c*/ 	.word	0x00000000
        /*0050*/ 	.short	0x0003
        /*0052*/ 	.short	0x0018
        /*0054*/ 	.byte	0x00, 0xf4, 0x21, 0x00


	//----- nvinfo : EIATTR_KPARAM_INFO
	.align		4
.L_21:
        /*0058*/ 	.byte	0x04, 0x17
        /*005a*/ 	.short	(.L_23 - .L_22)
.L_22:
        /*005c*/ 	.word	0x00000000
        /*0060*/ 	.short	0x0002
        /*0062*/ 	.short	0x0010
        /*0064*/ 	.byte	0x00, 0xf4, 0x21, 0x00


	//----- nvinfo : EIATTR_KPARAM_INFO
	.align		4
.L_23:
        /*0068*/ 	.byte	0x04, 0x17
        /*006a*/ 	.short	(.L_25 - .L_24)
.L_24:
        /*006c*/ 	.word	0x00000000
        /*0070*/ 	.short	0x0001
        /*0072*/ 	.short	0x0008
        /*0074*/ 	.byte	0x00, 0xf4, 0x21, 0x00


	//----- nvinfo : EIATTR_KPARAM_INFO
	.align		4
.L_25:
        /*0078*/ 	.byte	0x04, 0x17
        /*007a*/ 	.short	(.L_27 - .L_26)
.L_26:
        /*007c*/ 	.word	0x00000000
        /*0080*/ 	.short	0x0000
        /*0082*/ 	.short	0x0000
        /*0084*/ 	.byte	0x00, 0xf4, 0x21, 0x00


	//----- nvinfo : EIATTR_SPARSE_MMA_MASK
	.align		4
.L_27:
        /*0088*/ 	.byte	0x03, 0x50
        /*008a*/ 	.short	0x0000


	//----- nvinfo : EIATTR_MAXREG_COUNT
	.align		4
        /*008c*/ 	.byte	0x03, 0x1b
        /*008e*/ 	.short	0x00ff


	//----- nvinfo : EIATTR_EXIT_INSTR_OFFSETS
	.align		4
        /*0090*/ 	.byte	0x04, 0x1c
        /*0092*/ 	.short	(.L_29 - .L_28)


	//   ....[0]....
.L_28:
        /*0094*/ 	.word	0x000011e0


	//   ....[1]....
        /*0098*/ 	.word	0x00001280


	//----- nvinfo : EIATTR_REQNTID
	.align		4
.L_29:
        /*009c*/ 	.byte	0x04, 0x10
        /*009e*/ 	.short	(.L_31 - .L_30)
.L_30:
        /*00a0*/ 	.word	0x00000080
        /*00a4*/ 	.word	0x00000001
        /*00a8*/ 	.word	0x00000001


	//----- nvinfo : EIATTR_CBANK_PARAM_SIZE
	.align		4
.L_31:
        /*00ac*/ 	.byte	0x03, 0x19
        /*00ae*/ 	.short	0x0038


	//----- nvinfo : EIATTR_PARAM_CBANK
	.align		4
        /*00b0*/ 	.byte	0x04, 0x0a
        /*00b2*/ 	.short	(.L_33 - .L_32)
	.align		4
.L_32:
        /*00b4*/ 	.word	index@(.nv.constant0.triton_poi_fused__native_batch_norm_legit_no_training_relu_35)
        /*00b8*/ 	.short	0x0210
        /*00ba*/ 	.short	0x0038


	//----- nvinfo : EIATTR_SW_WAR
	.align		4
.L_33:
        /*00bc*/ 	.byte	0x04, 0x36
        /*00be*/ 	.short	(.L_35 - .L_34)
.L_34:
        /*00c0*/ 	.word	0x00000008
.L_35:


//--------------------- .nv.callgraph             --------------------------
	.section	.nv.callgraph,"",@"SHT_CUDA_CALLGRAPH"
	.align	4
	.sectionentsize	8
	.align		4
        /*0000*/ 	.word	0x00000000
	.align		4
        /*0004*/ 	.word	0xffffffff
	.align		4
        /*0008*/ 	.word	0x00000000
	.align		4
        /*000c*/ 	.word	0xfffffffe
	.align		4
        /*0010*/ 	.word	0x00000000
	.align		4
        /*0014*/ 	.word	0xfffffffd
	.align		4
        /*0018*/ 	.word	0x00000000
	.align		4
        /*001c*/ 	.word	0xfffffffc


//--------------------- .nv.constant4             --------------------------
	.section	.nv.constant4,"a",@progbits
	.align	8
	.align		8
.nv.constant4:
        /*0000*/ 	.dword	_$_str
	.align		8
        /*0008*/ 	.dword	_$_str_$_2


//--------------------- .text.triton_poi_fused__native_batch_norm_legit_no_training_relu_35 --------------------------
	.section	.text.triton_poi_fused__native_batch_norm_legit_no_training_relu_35,"ax",@progbits
	.sectionflags	@"SHF_BARRIERS=1"
	.align	128
        .global         triton_poi_fused__native_batch_norm_legit_no_training_relu_35
        .type           triton_poi_fused__native_batch_norm_legit_no_training_relu_35,@function
        .size           triton_poi_fused__native_batch_norm_legit_no_training_relu_35,(.L_x_1 - triton_poi_fused__native_batch_norm_legit_no_training_relu_35)
        .other          triton_poi_fused__native_batch_norm_legit_no_training_relu_35,@"STO_CUDA_ENTRY STV_DEFAULT"
triton_poi_fused__native_batch_norm_legit_no_training_relu_35:
.text.triton_poi_fused__native_batch_norm_legit_no_training_relu_35:
[----:B------:R-:W0:Y:S01]  /*0000*/  LDC R1, c[0x0][0x28] ;  /* 0x00000a00ff017b82 */ /* 0x000e220000000800 */
[----:B------:R-:W1:Y:S07]  /*0010*/  S2R R2, SR_CTAID.Y ;  /* 0x0000000000027919 */ /* 0x000e6e0000002600 */
[----:B------:R-:W2:Y:S01]  /*0020*/  LDC.64 R10, c[0x0][0x220] ;  /* 0x00008800ff0a7b82 */ /* 0x000ea20000000a00 */
[----:B------:R-:W-:Y:S01]  /*0030*/  CS2R R6, SRZ ;  /* 0x0000000000067805 */ /* 0x000fe2000001ff00 */
[----:B------:R-:W-:Y:S01]  /*0040*/  ULDC.64 UR6, c[0x0][0x208] ;  /* 0x0000820000067ab9 */ /* 0x000fe20000000a00 */
[----:B------:R-:W3:Y:S01]  /*0050*/  S2R R0, SR_TID.X ;  /* 0x0000000000007919 */ /* 0x000ee20000002100 */
[----:B------:R-:W4:Y:S04]  /*0060*/  S2R R8, SR_CTAID.X ;  /* 0x0000000000087919 */ /* 0x000f280000002500 */
[----:B------:R-:W5:Y:S08]  /*0070*/  LDC.64 R24, c[0x0][0x210] ;  /* 0x00008400ff187b82 */ /* 0x000f700000000a00 */
[----:B------:R-:W4:Y:S01]  /*0080*/  LDC.64 R20, c[0x0][0x218] ;  /* 0x00008600ff147b82 */ /* 0x000f220000000a00 */
[----:B-1----:R-:W-:-:S02]  /*0090*/  IMAD.SHL.U32 R2, R2, 0x20, RZ ;  /* 0x0000002002027824 */ /* 0x002fc400078e00ff */
[----:B---3--:R-:W-:-:S05]  /*00a0*/  IMAD.SHL.U32 R3, R0, 0x4, RZ ;  /* 0x0000000400037824 */ /* 0x008fca00078e00ff */
[----:B------:R-:W-:-:S04]  /*00b0*/  LOP3.LUT R3, R2, 0x1c, R3, 0xf8, !PT ;  /* 0x0000001c02037812 */ /* 0x000fc800078ef803 */
[C---:B------:R-:W-:Y:S01]  /*00c0*/  ISETP.GE.AND P2, PT, R3.reuse, 0x180, PT ;  /* 0x000001800300780c */ /* 0x040fe20003f46270 */
[----:B------:R-:W-:-:S05]  /*00d0*/  IMAD.HI R4, R3, 0x2aaaaaab, RZ ;  /* 0x2aaaaaab03047827 */ /* 0x000fca00078e02ff */
[----:B------:R-:W-:-:S04]  /*00e0*/  SHF.R.U32.HI R5, RZ, 0x1f, R4 ;  /* 0x0000001fff057819 */ /* 0x000fc80000011604 */
[----:B------:R-:W-:Y:S02]  /*00f0*/  LEA.HI.SX32 R14, R4, R5, 0x1c ;  /* 0x00000005040e7211 */ /* 0x000fe400078fe2ff */
[----:B------:R-:W-:-:S03]  /*0100*/  CS2R R4, SRZ ;  /* 0x0000000000047805 */ /* 0x000fc6000001ff00 */
[----:B------:R-:W-:-:S04]  /*0110*/  IMAD R23, R14, -0x60, R3 ;  /* 0xffffffa00e177824 */ /* 0x000fc800078e0203 */
[----:B--2---:R-:W-:-:S05]  /*0120*/  IMAD.WIDE R10, R23, 0x4, R10 ;  /* 0x00000004170a7825 */ /* 0x004fca00078e020a */
[----:B------:R1:W2:Y:S01]  /*0130*/  @!P2 LDG.E.EL.128 R4, desc[UR6][R10.64] ;  /* 0x000000060a04a981 */ /* 0x0002a2000c2e1d00 */
[----:B------:R-:W-:Y:S01]  /*0140*/  SHF.R.U32.HI R12, RZ, 0x3, R0 ;  /* 0x00000003ff0c7819 */ /* 0x000fe20000011600 */
[----:B----4-:R-:W-:Y:S02]  /*0150*/  IMAD.SHL.U32 R3, R8, 0x20, RZ ;  /* 0x0000002008037824 */ /* 0x010fe400078e00ff */
[----:B------:R-:W-:Y:S01]  /*0160*/  IMAD R9, R14, 0x6c60, R23 ;  /* 0x00006c600e097824 */ /* 0x000fe200078e0217 */
[----:B------:R-:W-:-:S04]  /*0170*/  SGXT.U32 R12, R12, 0x4 ;  /* 0x000000040c0c781a */ /* 0x000fc80000000000 */
[----:B------:R-:W-:Y:S02]  /*0180*/  LOP3.LUT R8, R3, R12, RZ, 0xfc, !PT ;  /* 0x0000000c03087212 */ /* 0x000fe400078efcff */
[----:B-1----:R-:W-:Y:S02]  /*0190*/  CS2R R10, SRZ ;  /* 0x00000000000a7805 */ /* 0x002fe4000001ff00 */
[----:B------:R-:W-:Y:S02]  /*01a0*/  LOP3.LUT R12, R3, 0x10, R12, 0xfe, !PT ;  /* 0x00000010030c7812 */ /* 0x000fe400078efe0c */
[C---:B------:R-:W-:Y:S01]  /*01b0*/  ISETP.LT.AND P0, PT, R8.reuse, 0x121, !P2 ;  /* 0x000001210800780c */ /* 0x040fe20005701270 */
[----:B------:R-:W-:Y:S01]  /*01c0*/  IMAD R27, R8, 0x60, R9 ;  /* 0x00000060081b7824 */ /* 0x000fe200078e0209 */
[----:B------:R-:W-:Y:S02]  /*01d0*/  ISETP.LT.AND P1, PT, R12, 0x121, !P2 ;  /* 0x000001210c00780c */ /* 0x000fe40005721270 */
[----:B------:R-:W-:Y:S01]  /*01e0*/  CS2R R8, SRZ ;  /* 0x0000000000087805 */ /* 0x000fe2000001ff00 */
[----:B------:R-:W-:-:S02]  /*01f0*/  VIADD R13, R27, 0x600 ;  /* 0x000006001b0d7836 */ /* 0x000fc40000000000 */
[----:B-----5:R-:W-:Y:S01]  /*0200*/  IMAD.WIDE R26, R27, 0x4, R24 ;  /* 0x000000041b1a7825 */ /* 0x020fe200078e0218 */
[----:B------:R-:W-:-:S03]  /*0210*/  CS2R R14, SRZ ;  /* 0x00000000000e7805 */ /* 0x000fc6000001ff00 */
[----:B------:R-:W-:Y:S01]  /*0220*/  IMAD.WIDE R24, R13, 0x4, R24 ;  /* 0x000000040d187825 */ /* 0x000fe200078e0218 */
[----:B------:R-:W-:Y:S01]  /*0230*/  CS2R R12, SRZ ;  /* 0x00000000000c7805 */ /* 0x000fe2000001ff00 */
[----:B------:R-:W3:Y:S01]  /*0240*/  @P0 LDG.E.EL.128 R8, desc[UR6][R26.64] ;  /* 0x000000061a080981 */ /* 0x000ee2000c2e1d00 */
[----:B------:R-:W-:Y:S01]  /*0250*/  CS2R R16, SRZ ;  /* 0x0000000000107805 */ /* 0x000fe2000001ff00 */
[----:B0-----:R-:W-:Y:S01]  /*0260*/  IMAD.WIDE R20, R23, 0x4, R20 ;  /* 0x0000000417147825 */ /* 0x001fe200078e0214 */
[----:B------:R-:W-:-:S04]  /*0270*/  CS2R R18, SRZ ;  /* 0x0000000000127805 */ /* 0x000fc8000001ff00 */
[----:B------:R0:W3:Y:S04]  /*0280*/  @!P2 LDG.E.EL.128 R12, desc[UR6][R20.64] ;  /* 0x00000006140ca981 */ /* 0x0000e8000c2e1d00 */
[----:B------:R1:W4:Y:S01]  /*0290*/  @P1 LDG.E.EL.128 R16, desc[UR6][R24.64] ;  /* 0x0000000618101981 */ /* 0x000322000c2e1d00 */
[----:B0-----:R-:W0:Y:S08]  /*02a0*/  LDC.64 R20, c[0x0][0x230] ;  /* 0x00008c00ff147b82 */ /* 0x001e300000000a00 */
[----:B-1----:R-:W1:Y:S01]  /*02b0*/  LDC.64 R24, c[0x0][0x228] ;  /* 0x00008a00ff187b82 */ /* 0x002e620000000a00 */
[----:B0-----:R-:W-:-:S04]  /*02c0*/  IMAD.WIDE R20, R23, 0x4, R20 ;  /* 0x0000000417147825 */ /* 0x001fc800078e0214 */
[----:B-1----:R-:W-:-:S04]  /*02d0*/  IMAD.WIDE R24, R23, 0x4, R24 ;  /* 0x0000000417187825 */ /* 0x002fc800078e0218 */
[----:B--2---:R-:W-:Y:S01]  /*02e0*/  FADD R4, R4, 0.0010000000474974513054 ;  /* 0x3a83126f04047421 */ /* 0x004fe20000000000 */
[----:B------:R-:W-:-:S03]  /*02f0*/  FADD R5, R5, 0.0010000000474974513054 ;  /* 0x3a83126f05057421 */ /* 0x000fc60000000000 */
[----:B------:R-:W0:Y:S08]  /*0300*/  MUFU.SQRT R27, R4 ;  /* 0x00000004001b7308 */ /* 0x000e300000002000 */
[----:B------:R1:W2:Y:S01]  /*0310*/  MUFU.SQRT R22, R5 ;  /* 0x0000000500167308 */ /* 0x0002a20000002000 */
[C---:B0-----:R-:W-:Y:S02]  /*0320*/  FSETP.GT.AND P0, PT, R27.reuse, 8.50705917302346158658e+37, PT ;  /* 0x7e8000001b00780b */ /* 0x041fe40003f04000 */
[----:B------:R-:W-:Y:S01]  /*0330*/  FSETP.GEU.AND P3, PT, R27, 1.175494350822287508e-38, PT ;  /* 0x008000001b00780b */ /* 0x000fe20003f6e000 */
[----:B-1----:R-:W-:Y:S01]  /*0340*/  IMAD.MOV.U32 R5, RZ, RZ, 0x3e800000 ;  /* 0x3e800000ff057424 */ /* 0x002fe200078e00ff */
[----:B--2---:R-:W-:-:S02]  /*0350*/  FSETP.GT.AND P1, PT, R22, 8.50705917302346158658e+37, PT ;  /* 0x7e8000001600780b */ /* 0x004fc40003f24000 */
[----:B------:R-:W-:Y:S02]  /*0360*/  FSETP.GEU.AND P4, PT, R22, 1.175494350822287508e-38, PT ;  /* 0x008000001600780b */ /* 0x000fe40003f8e000 */
[----:B------:R-:W-:-:S05]  /*0370*/  FSEL R29, R5, 1, P1 ;  /* 0x3f800000051d7808 */ /* 0x000fca0000800000 */
[----:B------:R-:W-:Y:S01]  /*0380*/  @P0 FMUL R27, R27, 0.25 ;  /* 0x3e8000001b1b0820 */ /* 0x000fe20000400000 */
[----:B---3--:R-:W-:Y:S01]  /*0390*/  FADD R4, -R12, R8 ;  /* 0x000000080c047221 */ /* 0x008fe20000000100 */
[----:B------:R-:W-:Y:S01]  /*03a0*/  FADD R26, -R14, R10 ;  /* 0x0000000a0e1a7221 */ /* 0x000fe20000000100 */
[----:B------:R-:W-:Y:S01]  /*03b0*/  FADD R28, -R15, R11 ;  /* 0x0000000b0f1c7221 */ /* 0x000fe20000000100 */
[----:B------:R-:W-:Y:S01]  /*03c0*/  @!P3 FMUL R27, R27, 16777216 ;  /* 0x4b8000001b1bb820 */ /* 0x000fe20000400000 */
[----:B----4-:R-:W-:Y:S01]  /*03d0*/  FADD R16, -R12, R16 ;  /* 0x000000100c107221 */ /* 0x010fe20000000100 */
[----:B------:R-:W-:Y:S01]  /*03e0*/  FSEL R12, R5, 1, P0 ;  /* 0x3f800000050c7808 */ /* 0x000fe20000000000 */
[----:B------:R-:W-:Y:S01]  /*03f0*/  FADD R17, -R13, R17 ;  /* 0x000000110d117221 */ /* 0x000fe20000000100 */
[----:B------:R-:W-:Y:S01]  /*0400*/  @P1 FMUL R22, R22, 0.25 ;  /* 0x3e80000016161820 */ /* 0x000fe20000400000 */
[----:B------:R-:W-:Y:S01]  /*0410*/  FADD R18, -R14, R18 ;  /* 0x000000120e127221 */ /* 0x000fe20000000100 */
[----:B------:R-:W0:Y:S01]  /*0420*/  MUFU.RCP R27, R27 ;  /* 0x0000001b001b7308 */ /* 0x000e220000001000 */
[----:B------:R-:W-:Y:S01]  /*0430*/  @!P3 FMUL R12, R12, 16777216 ;  /* 0x4b8000000c0cb820 */ /* 0x000fe20000400000 */
[----:B------:R-:W-:Y:S01]  /*0440*/  @!P4 FMUL R22, R22, 16777216 ;  /* 0x4b8000001616c820 */ /* 0x000fe20000400000 */
[----:B------:R-:W-:Y:S01]  /*0450*/  @!P4 FMUL R29, R29, 16777216 ;  /* 0x4b8000001d1dc820 */ /* 0x000fe20000400000 */
[----:B------:R-:W-:Y:S01]  /*0460*/  FADD R19, -R15, R19 ;  /* 0x000000130f137221 */ /* 0x000fe20000000100 */
[----:B------:R-:W-:-:S03]  /*0470*/  CS2R R10, SRZ ;  /* 0x00000000000a7805 */ /* 0x000fc6000001ff00 */
[----:B------:R1:W2:Y:S01]  /*0480*/  MUFU.RCP R8, R22 ;  /* 0x0000001600087308 */ /* 0x0002a20000001000 */
[----:B------:R-:W-:Y:S01]  /*0490*/  CS2R R14, SRZ ;  /* 0x00000000000e7805 */ /* 0x000fe2000001ff00 */
[----:B0-----:R-:W-:Y:S01]  /*04a0*/  FMUL R27, R27, R12 ;  /* 0x0000000c1b1b7220 */ /* 0x001fe20000400000 */
[----:B-1----:R-:W-:Y:S01]  /*04b0*/  FADD R22, -R13, R9 ;  /* 0x000000090d167221 */ /* 0x002fe20000000100 */
[----:B------:R-:W-:Y:S01]  /*04c0*/  CS2R R12, SRZ ;  /* 0x00000000000c7805 */ /* 0x000fe2000001ff00 */
[----:B--2---:R-:W-:Y:S01]  /*04d0*/  FMUL R29, R8, R29 ;  /* 0x0000001d081d7220 */ /* 0x004fe20000400000 */
[----:B------:R-:W-:-:S04]  /*04e0*/  CS2R R8, SRZ ;  /* 0x0000000000087805 */ /* 0x000fc8000001ff00 */
[----:B------:R-:W2:Y:S04]  /*04f0*/  @!P2 LDG.E.EL.128 R12, desc[UR6][R20.64] ;  /* 0x00000006140ca981 */ /* 0x000ea8000c2e1d00 */
[----:B------:R0:W2:Y:S01]  /*0500*/  @!P2 LDG.E.EL.128 R8, desc[UR6][R24.64] ;  /* 0x000000061808a981 */ /* 0x0000a2000c2e1d00 */
[----:B------:R-:W-:-:S06]  /*0510*/  FADD R7, R7, 0.0010000000474974513054 ;  /* 0x3a83126f07077421 */ /* 0x000fcc0000000000 */
[----:B------:R-:W1:Y:S01]  /*0520*/  MUFU.SQRT R7, R7 ;  /* 0x0000000700077308 */ /* 0x000e620000002000 */
[----:B------:R-:W-:Y:S02]  /*0530*/  FADD R23, R6, 0.0010000000474974513054 ;  /* 0x3a83126f06177421 */ /* 0x000fe40000000000 */
[----:B------:R-:W3:Y:S05]  /*0540*/  S2R R6, SR_TID.X ;  /* 0x0000000000067919 */ /* 0x000eea0000002100 */
[----:B0-----:R-:W0:Y:S01]  /*0550*/  MUFU.SQRT R24, R23 ;  /* 0x0000001700187308 */ /* 0x001e220000002000 */
[C---:B-1----:R-:W-:Y:S02]  /*0560*/  FSETP.GT.AND P1, PT, R7.reuse, 8.50705917302346158658e+37, PT ;  /* 0x7e8000000700780b */ /* 0x042fe40003f24000 */
[----:B------:R-:W-:Y:S01]  /*0570*/  FSETP.GEU.AND P3, PT, R7, 1.175494350822287508e-38, PT ;  /* 0x008000000700780b */ /* 0x000fe20003f6e000 */
[----:B------:R-:W1:Y:S01]  /*0580*/  S2UR UR5, SR_CgaCtaId ;  /* 0x00000000000579c3 */ /* 0x000e620000008800 */
[----:B0-----:R-:W-:-:S09]  /*0590*/  FSETP.GT.AND P0, PT, R24, 8.50705917302346158658e+37, PT ;  /* 0x7e8000001800780b */ /* 0x001fd20003f04000 */
[----:B------:R-:W-:Y:S01]  /*05a0*/  @P1 FMUL R7, R7, 0.25 ;  /* 0x3e80000007071820 */ /* 0x000fe20000400000 */
[----:B------:R-:W-:-:S03]  /*05b0*/  FSETP.GEU.AND P2, PT, R24, 1.175494350822287508e-38, PT ;  /* 0x008000001800780b */ /* 0x000fc60003f4e000 */
[----:B------:R-:W-:Y:S01]  /*05c0*/  @!P3 FMUL R7, R7, 16777216 ;  /* 0x4b8000000707b820 */ /* 0x000fe20000400000 */
[C---:B------:R-:W-:Y:S01]  /*05d0*/  FMUL R21, R27.reuse, R16 ;  /* 0x000000101b157220 */ /* 0x040fe20000400000 */
[----:B------:R-:W-:Y:S02]  /*05e0*/  FMUL R27, R27, R4 ;  /* 0x000000041b1b7220 */ /* 0x000fe40000400000 */
[----:B------:R-:W0:Y:S01]  /*05f0*/  MUFU.RCP R20, R7 ;  /* 0x0000000700147308 */ /* 0x000e220000001000 */
[C---:B------:R-:W-:Y:S01]  /*0600*/  FSEL R16, R5.reuse, 1, P0 ;  /* 0x3f80000005107808 */ /* 0x040fe20000000000 */
[----:B------:R-:W-:Y:S01]  /*0610*/  @P0 FMUL R24, R24, 0.25 ;  /* 0x3e80000018180820 */ /* 0x000fe20000400000 */
[----:B------:R-:W-:Y:S01]  /*0620*/  FSEL R5, R5, 1, P1 ;  /* 0x3f80000005057808 */ /* 0x000fe20000800000 */
[----:B------:R-:W-:Y:S02]  /*0630*/  UMOV UR4, 0x400 ;  /* 0x0000040000047882 */ /* 0x000fe40000000000 */
[----:B------:R-:W-:-:S02]  /*0640*/  @!P2 FMUL R24, R24, 16777216 ;  /* 0x4b8000001818a820 */ /* 0x000fc40000400000 */
[----:B------:R-:W-:Y:S01]  /*0650*/  @!P3 FMUL R5, R5, 16777216 ;  /* 0x4b8000000505b820 */ /* 0x000fe20000400000 */
[----:B-1----:R-:W-:Y:S01]  /*0660*/  UPRMT UR4, UR5, 0x654, UR4 ;  /* 0x0000065405047896 */ /* 0x002fe20008000004 */
[----:B------:R-:W1:Y:S02]  /*0670*/  MUFU.RCP R23, R24 ;  /* 0x0000001800177308 */ /* 0x000e640000001000 */
[----:B0-----:R-:W-:Y:S01]  /*0680*/  FMUL R20, R20, R5 ;  /* 0x0000000514147220 */ /* 0x001fe20000400000 */
[----:B------:R-:W-:-:S04]  /*0690*/  @!P2 FMUL R16, R16, 16777216 ;  /* 0x4b8000001010a820 */ /* 0x000fc80000400000 */
[----:B-1----:R-:W-:Y:S01]  /*06a0*/  FMUL R23, R23, R16 ;  /* 0x0000001017177220 */ /* 0x002fe20000400000 */
[----:B------:R-:W-:Y:S01]  /*06b0*/  LOP3.LUT R3, R3, 0x1f, R0, 0xf8, !PT ;  /* 0x0000001f03037812 */ /* 0x000fe200078ef800 */
[----:B------:R-:W-:Y:S01]  /*06c0*/  FMUL R28, R20, R28 ;  /* 0x0000001c141c7220 */ /* 0x000fe20000400000 */
[-CC-:B--2---:R-:W-:Y:S01]  /*06d0*/  FFMA R4, R27, R8.reuse, R12.reuse ;  /* 0x000000081b047223 */ /* 0x184fe2000000000c */
[----:B------:R-:W-:Y:S01]  /*06e0*/  FFMA R8, R21, R8, R12 ;  /* 0x0000000815087223 */ /* 0x000fe2000000000c */
[----:B---3--:R-:W-:Y:S01]  /*06f0*/  IMAD.SHL.U32 R12, R6, 0x80, RZ ;  /* 0x00000080060c7824 */ /* 0x008fe200078e00ff */
[----:B------:R-:W-:-:S04]  /*0700*/  SHF.R.U32.HI R21, RZ, 0x3, R6 ;  /* 0x00000003ff157819 */ /* 0x000fc80000011606 */
[----:B------:R-:W-:Y:S02]  /*0710*/  SGXT.U32 R21, R21, 0x4 ;  /* 0x000000041515781a */ /* 0x000fe40000000000 */
[----:B------:R-:W-:-:S04]  /*0720*/  LOP3.LUT R12, R12, 0x380, RZ, 0xc0, !PT ;  /* 0x000003800c0c7812 */ /* 0x000fc800078ec0ff */
[C---:B------:R-:W-:Y:S02]  /*0730*/  LOP3.LUT R5, R12.reuse, R21, RZ, 0xfc, !PT ;  /* 0x000000150c057212 */ /* 0x040fe400078efcff */
[----:B------:R-:W-:-:S04]  /*0740*/  LOP3.LUT R21, R12, 0x40, RZ, 0xfc, !PT ;  /* 0x000000400c157812 */ /* 0x000fc800078efcff */
[----:B------:R-:W-:Y:S02]  /*0750*/  LEA.HI R24, R21, UR4, RZ, 0x1d ;  /* 0x0000000415187c11 */ /* 0x000fe4000f8fe8ff */
[----:B------:R-:W-:-:S04]  /*0760*/  SHF.R.U32.HI R21, RZ, 0x5, R0 ;  /* 0x00000005ff157819 */ /* 0x000fc80000011600 */
[----:B------:R-:W-:-:S04]  /*0770*/  SGXT.U32 R21, R21, 0x2 ;  /* 0x000000021515781a */ /* 0x000fc80000000000 */
[----:B------:R-:W-:Y:S01]  /*0780*/  LOP3.LUT R2, R21, R2, RZ, 0xfc, !PT ;  /* 0x0000000215027212 */ /* 0x000fe200078efcff */
[----:B------:R-:W-:Y:S01]  /*0790*/  FMUL R21, R23, R18 ;  /* 0x0000001217157220 */ /* 0x000fe20000400000 */
[C---:B------:R-:W-:Y:S02]  /*07a0*/  LOP3.LUT R7, R12.reuse, 0x20, RZ, 0xfc, !PT ;  /* 0x000000200c077812 */ /* 0x040fe400078efcff */
[----:B------:R-:W-:Y:S01]  /*07b0*/  LOP3.LUT R25, R12, 0x60, RZ, 0xfc, !PT ;  /* 0x000000600c197812 */ /* 0x000fe200078efcff */
[----:B------:R-:W-:Y:S01]  /*07c0*/  IMAD.HI R18, R2, 0x2aaaaaab, RZ ;  /* 0x2aaaaaab02127827 */ /* 0x000fe200078e02ff */
[----:B------:R-:W-:Y:S02]  /*07d0*/  LEA.HI R16, R12, UR4, RZ, 0x1d ;  /* 0x000000040c107c11 */ /* 0x000fe4000f8fe8ff */
[----:B------:R-:W-:Y:S01]  /*07e0*/  LEA.HI R12, R7, UR4, RZ, 0x1d ;  /* 0x00000004070c7c11 */ /* 0x000fe2000f8fe8ff */
[----:B------:R-:W-:Y:S02]  /*07f0*/  IMAD R7, R5, 0x4, R24 ;  /* 0x0000000405077824 */ /* 0x000fe400078e0218 */
[----:B------:R-:W-:Y:S01]  /*0800*/  FMUL R24, R29, R17 ;  /* 0x000000111d187220 */ /* 0x000fe20000400000 */
[----:B------:R-:W-:Y:S01]  /*0810*/  FMUL R23, R23, R26 ;  /* 0x0000001a17177220 */ /* 0x000fe20000400000 */
[----:B------:R-:W-:Y:S01]  /*0820*/  SHF.R.U32.HI R17, RZ, 0x1f, R18 ;  /* 0x0000001fff117819 */ /* 0x000fe20000011612 */
[----:B------:R-:W-:Y:S01]  /*0830*/  FMUL R26, R29, R22 ;  /* 0x000000161d1a7220 */ /* 0x000fe20000400000 */
[----:B------:R-:W-:-:S02]  /*0840*/  LEA.HI R25, R25, UR4, RZ, 0x1d ;  /* 0x0000000419197c11 */ /* 0x000fc4000f8fe8ff */
[----:B------:R-:W-:Y:S01]  /*0850*/  LEA.HI.SX32 R17, R18, R17, 0x1c ;  /* 0x0000001112117211 */ /* 0x000fe200078fe2ff */
[-CC-:B------:R-:W-:Y:S01]  /*0860*/  FFMA R18, R26, R9.reuse, R13.reuse ;  /* 0x000000091a127223 */ /* 0x180fe2000000000d */
[----:B------:R-:W-:Y:S01]  /*0870*/  FFMA R13, R24, R9, R13 ;  /* 0x00000009180d7223 */ /* 0x000fe2000000000d */
[----:B------:R-:W-:Y:S02]  /*0880*/  SHF.R.U32.HI R9, RZ, 0x3, R0 ;  /* 0x00000003ff097819 */ /* 0x000fe40000011600 */
[----:B------:R-:W-:Y:S01]  /*0890*/  LOP3.LUT R0, R6, 0x7f, RZ, 0xc0, !PT ;  /* 0x0000007f06007812 */ /* 0x000fe200078ec0ff */
[C---:B------:R-:W-:Y:S02]  /*08a0*/  IMAD R16, R5.reuse, 0x4, R16 ;  /* 0x0000000405107824 */ /* 0x040fe400078e0210 */
[----:B------:R-:W-:Y:S01]  /*08b0*/  FMUL R22, R20, R19 ;  /* 0x0000001314167220 */ /* 0x000fe20000400000 */
[C---:B------:R-:W-:Y:S02]  /*08c0*/  IMAD R12, R5.reuse, 0x4, R12 ;  /* 0x00000004050c7824 */ /* 0x040fe400078e020c */
[----:B------:R-:W-:Y:S01]  /*08d0*/  IMAD R5, R5, 0x4, R25 ;  /* 0x0000000405057824 */ /* 0x000fe200078e0219 */
[----:B------:R-:W-:Y:S01]  /*08e0*/  LOP3.LUT R25, R0, 0x280, RZ, 0xfc, !PT ;  /* 0x0000028000197812 */ /* 0x000fe200078efcff */
[----:B------:R-:W-:Y:S01]  /*08f0*/  FFMA R20, R21, R10, R14 ;  /* 0x0000000a15147223 */ /* 0x000fe2000000000e */
[-CC-:B------:R-:W-:Y:S01]  /*0900*/  FFMA R21, R28, R11.reuse, R15.reuse ;  /* 0x0000000b1c157223 */ /* 0x180fe2000000000f */
[----:B------:R-:W-:Y:S01]  /*0910*/  FFMA R22, R22, R11, R15 ;  /* 0x0000000b16167223 */ /* 0x000fe2000000000f */
[----:B------:R-:W-:-:S02]  /*0920*/  LOP3.LUT R11, R0, 0x180, RZ, 0xfc, !PT ;  /* 0x00000180000b7812 */ /* 0x000fc400078efcff */
[C---:B------:R-:W-:Y:S02]  /*0930*/  LOP3.LUT R15, R0.reuse, 0x200, RZ, 0xfc, !PT ;  /* 0x00000200000f7812 */ /* 0x040fe400078efcff */
[----:B------:R-:W-:Y:S02]  /*0940*/  SHF.R.U32.HI R25, RZ, 0x3, R25 ;  /* 0x00000003ff197819 */ /* 0x000fe40000011619 */
[----:B------:R-:W-:Y:S02]  /*0950*/  LOP3.LUT R27, R0, 0x300, RZ, 0xfc, !PT ;  /* 0x00000300001b7812 */ /* 0x000fe400078efcff */
[----:B------:R-:W-:Y:S02]  /*0960*/  SHF.R.U32.HI R11, RZ, 0x3, R11 ;  /* 0x00000003ff0b7819 */ /* 0x000fe4000001160b */
[----:B------:R-:W-:Y:S02]  /*0970*/  SHF.R.U32.HI R15, RZ, 0x3, R15 ;  /* 0x00000003ff0f7819 */ /* 0x000fe4000001160f */
[----:B------:R-:W-:-:S02]  /*0980*/  LOP3.LUT R25, R25, 0x5c, RZ, 0xc0, !PT ;  /* 0x0000005c19197812 */ /* 0x000fc400078ec0ff */
[----:B------:R-:W-:Y:S02]  /*0990*/  SHF.R.U32.HI R27, RZ, 0x3, R27 ;  /* 0x00000003ff1b7819 */ /* 0x000fe4000001161b */
[----:B------:R-:W-:Y:S01]  /*09a0*/  FSETP.GEU.AND P0, PT, R4, RZ, PT ;  /* 0x000000ff0400720b */ /* 0x000fe20003f0e000 */
[----:B------:R-:W-:Y:S01]  /*09b0*/  FFMA R19, R23, R10, R14 ;  /* 0x0000000a17137223 */ /* 0x000fe2000000000e */
[----:B------:R-:W-:Y:S01]  /*09c0*/  LOP3.LUT R11, R11, 0x3c, RZ, 0xc0, !PT ;  /* 0x0000003c0b0b7812 */ /* 0x000fe200078ec0ff */
[----:B------:R-:W-:Y:S01]  /*09d0*/  VIADD R25, R25, UR4 ;  /* 0x0000000419197c36 */ /* 0x000fe20008000000 */
[----:B------:R-:W-:Y:S02]  /*09e0*/  LOP3.LUT R15, R15, 0x4c, RZ, 0xc0, !PT ;  /* 0x0000004c0f0f7812 */ /* 0x000fe400078ec0ff */
[----:B------:R-:W-:Y:S02]  /*09f0*/  LOP3.LUT R9, R9, 0xc, RZ, 0xc0, !PT ;  /* 0x0000000c09097812 */ /* 0x000fe400078ec0ff */
[----:B------:R-:W-:-:S02]  /*0a00*/  LOP3.LUT R27, R27, 0x6c, RZ, 0xc0, !PT ;  /* 0x0000006c1b1b7812 */ /* 0x000fc400078ec0ff */
[----:B------:R-:W-:Y:S02]  /*0a10*/  FSEL R4, R4, RZ, P0 ;  /* 0x000000ff04047208 */ /* 0x000fe40000000000 */
[----:B------:R-:W-:Y:S01]  /*0a20*/  FSETP.GEU.AND P0, PT, R18, RZ, PT ;  /* 0x000000ff1200720b */ /* 0x000fe20003f0e000 */
[----:B------:R-:W-:Y:S01]  /*0a30*/  VIADD R11, R11, UR4 ;  /* 0x000000040b0b7c36 */ /* 0x000fe20008000000 */
[C---:B------:R-:W-:Y:S01]  /*0a40*/  LOP3.LUT R10, R0.reuse, 0x100, RZ, 0xfc, !PT ;  /* 0x00000100000a7812 */ /* 0x040fe200078efcff */
[----:B------:R-:W-:Y:S01]  /*0a50*/  VIADD R15, R15, UR4 ;  /* 0x000000040f0f7c36 */ /* 0x000fe20008000000 */
[----:B------:R-:W-:Y:S01]  /*0a60*/  FSETP.GEU.AND P3, PT, R19, RZ, PT ;  /* 0x000000ff1300720b */ /* 0x000fe20003f6e000 */
[----:B------:R-:W-:Y:S01]  /*0a70*/  IMAD R14, R0, 0x4, R25 ;  /* 0x00000004000e7824 */ /* 0x000fe200078e0219 */
[----:B------:R-:W-:Y:S01]  /*0a80*/  FSEL R25, R18, RZ, P0 ;  /* 0x000000ff12197208 */ /* 0x000fe20000000000 */
[----:B------:R-:W-:Y:S01]  /*0a90*/  VIADD R23, R9, UR4 ;  /* 0x0000000409177c36 */ /* 0x000fe20008000000 */
[----:B------:R-:W-:Y:S01]  /*0aa0*/  FSETP.GEU.AND P1, PT, R8, RZ, PT ;  /* 0x000000ff0800720b */ /* 0x000fe20003f2e000 */
[----:B------:R-:W-:Y:S01]  /*0ab0*/  VIADD R27, R27, UR4 ;  /* 0x000000041b1b7c36 */ /* 0x000fe20008000000 */
[----:B------:R-:W-:Y:S01]  /*0ac0*/  SHF.R.U32.HI R9, RZ, 0x3, R10 ;  /* 0x00000003ff097819 */ /* 0x000fe2000001160a */
[C---:B------:R-:W-:Y:S01]  /*0ad0*/  IMAD R10, R0.reuse, 0x4, R11 ;  /* 0x00000004000a7824 */ /* 0x040fe200078e020b */
[----:B------:R-:W-:Y:S01]  /*0ae0*/  FSETP.GEU.AND P0, PT, R13, RZ, PT ;  /* 0x000000ff0d00720b */ /* 0x000fe20003f0e000 */
[C---:B------:R-:W-:Y:S01]  /*0af0*/  IMAD R11, R0.reuse, 0x4, R15 ;  /* 0x00000004000b7824 */ /* 0x040fe200078e020f */
[----:B------:R-:W-:Y:S01]  /*0b00*/  FSETP.GEU.AND P2, PT, R21, RZ, PT ;  /* 0x000000ff1500720b */ /* 0x000fe20003f4e000 */
[----:B------:R-:W-:Y:S01]  /*0b10*/  IMAD R15, R0, 0x4, R27 ;  /* 0x00000004000f7824 */ /* 0x000fe200078e021b */
[----:B------:R-:W-:-:S02]  /*0b20*/  FSEL R18, R19, RZ, P3 ;  /* 0x000000ff13127208 */ /* 0x000fc40001800000 */
[----:B------:R-:W-:Y:S02]  /*0b30*/  FSEL R19, R8, RZ, P1 ;  /* 0x000000ff08137208 */ /* 0x000fe40000800000 */
[----:B------:R-:W-:Y:S02]  /*0b40*/  FSEL R27, R13, RZ, P0 ;  /* 0x000000ff0d1b7208 */ /* 0x000fe40000000000 */
[----:B------:R-:W-:Y:S02]  /*0b50*/  FSETP.GEU.AND P1, PT, R20, RZ, PT ;  /* 0x000000ff1400720b */ /* 0x000fe40003f2e000 */
[----:B------:R-:W-:Y:S02]  /*0b60*/  FSEL R26, R21, RZ, P2 ;  /* 0x000000ff151a7208 */ /* 0x000fe40001000000 */
[----:B------:R-:W-:Y:S01]  /*0b70*/  FSETP.GEU.AND P0, PT, R22, RZ, PT ;  /* 0x000000ff1600720b */ /* 0x000fe20003f0e000 */
[----:B------:R-:W-:Y:S01]  /*0b80*/  STS [R16], R4 ;  /* 0x0000000410007388 */ /* 0x000fe20000000800 */
[----:B------:R-:W-:-:S02]  /*0b90*/  FSEL R28, R20, RZ, P1 ;  /* 0x000000ff141c7208 */ /* 0x000fc40000800000 */
[----:B------:R-:W-:Y:S01]  /*0ba0*/  FSEL R22, R22, RZ, P0 ;  /* 0x000000ff16167208 */ /* 0x000fe20000000000 */
[----:B------:R-:W-:Y:S04]  /*0bb0*/  STS [R12+0x80], R25 ;  /* 0x000080190c007388 */ /* 0x000fe80000000800 */
[----:B------:R0:W-:Y:S04]  /*0bc0*/  STS [R7+0x100], R18 ;  /* 0x0001001207007388 */ /* 0x0001e80000000800 */
[----:B------:R-:W-:Y:S04]  /*0bd0*/  STS [R5+0x180], R26 ;  /* 0x0001801a05007388 */ /* 0x000fe80000000800 */
[----:B------:R-:W-:Y:S04]  /*0be0*/  STS [R16+0x40], R19 ;  /* 0x0000401310007388 */ /* 0x000fe80000000800 */
[----:B------:R1:W-:Y:S04]  /*0bf0*/  STS [R12+0xc0], R27 ;  /* 0x0000c01b0c007388 */ /* 0x0003e80000000800 */
[----:B------:R-:W-:Y:S04]  /*0c00*/  STS [R7+0x140], R28 ;  /* 0x0001401c07007388 */ /* 0x000fe80000000800 */
[----:B------:R2:W-:Y:S01]  /*0c10*/  STS [R5+0x1c0], R22 ;  /* 0x0001c01605007388 */ /* 0x0005e20000000800 */
[----:B------:R-:W-:Y:S01]  /*0c20*/  BAR.SYNC.DEFER_BLOCKING 0x0 ;  /* 0x0000000000007b1d */ /* 0x000fe20000010000 */
[----:B------:R-:W-:Y:S01]  /*0c30*/  IMAD R23, R0, 0x4, R23 ;  /* 0x0000000400177824 */ /* 0x000fe200078e0217 */
[----:B------:R-:W-:-:S02]  /*0c40*/  LOP3.LUT R24, R2, 0x8, RZ, 0xfc, !PT ;  /* 0x0000000802187812 */ /* 0x000fc400078efcff */
[----:B------:R-:W-:Y:S02]  /*0c50*/  LOP3.LUT R8, R2, 0xc, RZ, 0xfc, !PT ;  /* 0x0000000c02087812 */ /* 0x000fe400078efcff */
[----:B------:R-:W-:Y:S01]  /*0c60*/  LOP3.LUT R6, R0, 0x80, RZ, 0xfc, !PT ;  /* 0x0000008000067812 */ /* 0x000fe200078efcff */
[----:B0-----:R-:W-:Y:S01]  /*0c70*/  IMAD.HI R18, R24, 0x2aaaaaab, RZ ;  /* 0x2aaaaaab18127827 */ /* 0x001fe200078e02ff */
[----:B------:R-:W-:-:S03]  /*0c80*/  LOP3.LUT R13, R2, 0x4, RZ, 0xfc, !PT ;  /* 0x00000004020d7812 */ /* 0x000fc600078efcff */
[----:B------:R-:W-:Y:S01]  /*0c90*/  IMAD.HI R21, R8, 0x2aaaaaab, RZ ;  /* 0x2aaaaaab08157827 */ /* 0x000fe200078e02ff */
[----:B------:R-:W-:Y:S02]  /*0ca0*/  SHF.R.U32.HI R6, RZ, 0x3, R6 ;  /* 0x00000003ff067819 */ /* 0x000fe40000011606 */
[----:B-1----:R-:W-:Y:S01]  /*0cb0*/  LOP3.LUT R12, R2, 0x18, RZ, 0xfc, !PT ;  /* 0x00000018020c7812 */ /* 0x002fe200078efcff */
[----:B------:R-:W-:Y:S01]  /*0cc0*/  IMAD.HI R20, R13, 0x2aaaaaab, RZ ;  /* 0x2aaaaaab0d147827 */ /* 0x000fe200078e02ff */
[----:B------:R-:W-:Y:S02]  /*0cd0*/  SHF.R.U32.HI R19, RZ, 0x1f, R18 ;  /* 0x0000001fff137819 */ /* 0x000fe40000011612 */
[----:B------:R-:W-:Y:S01]  /*0ce0*/  SHF.R.U32.HI R4, RZ, 0x1f, R21 ;  /* 0x0000001fff047819 */ /* 0x000fe20000011615 */
[----:B------:R-:W0:Y:S01]  /*0cf0*/  LDS R23, [R23] ;  /* 0x0000000017177984 */ /* 0x000e220000000800 */
[----:B------:R-:W-:Y:S02]  /*0d00*/  LOP3.LUT R6, R6, 0x1c, RZ, 0xc0, !PT ;  /* 0x0000001c06067812 */ /* 0x000fe400078ec0ff */
[----:B------:R-:W-:-:S02]  /*0d10*/  LOP3.LUT R9, R9, 0x2c, RZ, 0xc0, !PT ;  /* 0x0000002c09097812 */ /* 0x000fc400078ec0ff */
[----:B------:R-:W-:Y:S01]  /*0d20*/  ISETP.GE.AND P0, PT, R3, 0x121, PT ;  /* 0x000001210300780c */ /* 0x000fe20003f06270 */
[----:B--2---:R-:W-:Y:S01]  /*0d30*/  IMAD R22, R17, -0x60, R2 ;  /* 0xffffffa011167824 */ /* 0x004fe200078e0202 */
[----:B------:R-:W-:Y:S01]  /*0d40*/  LEA.HI.SX32 R7, R18, R19, 0x1c ;  /* 0x0000001312077211 */ /* 0x000fe200078fe2ff */
[----:B------:R-:W-:Y:S01]  /*0d50*/  IMAD.HI R19, R12, 0x2aaaaaab, RZ ;  /* 0x2aaaaaab0c137827 */ /* 0x000fe200078e02ff */
[----:B------:R-:W-:Y:S01]  /*0d60*/  SHF.R.U32.HI R25, RZ, 0x1f, R20 ;  /* 0x0000001fff197819 */ /* 0x000fe20000011614 */
[----:B------:R-:W-:Y:S01]  /*0d70*/  LDS R10, [R10+0x600] ;  /* 0x000600000a0a7984 */ /* 0x000fe20000000800 */
[----:B------:R-:W-:Y:S01]  /*0d80*/  LEA.HI.SX32 R21, R21, R4, 0x1c ;  /* 0x0000000415157211 */ /* 0x000fe200078fe2ff */
[----:B------:R-:W-:Y:S01]  /*0d90*/  VIADD R6, R6, UR4 ;  /* 0x0000000406067c36 */ /* 0x000fe20008000000 */
[----:B------:R-:W1:Y:S01]  /*0da0*/  LDC.64 R4, c[0x0][0x238] ;  /* 0x00008e00ff047b82 */ /* 0x000e620000000a00 */
[----:B------:R-:W-:Y:S01]  /*0db0*/  VIADD R9, R9, UR4 ;  /* 0x0000000409097c36 */ /* 0x000fe20008000000 */
[----:B------:R-:W-:Y:S01]  /*0dc0*/  LEA.HI.SX32 R16, R20, R25, 0x1c ;  /* 0x0000001914107211 */ /* 0x000fe200078fe2ff */
[C---:B------:R-:W-:Y:S01]  /*0dd0*/  IMAD R6, R0.reuse, 0x4, R6 ;  /* 0x0000000400067824 */ /* 0x040fe200078e0206 */
[----:B------:R-:W-:Y:S01]  /*0de0*/  SHF.R.U32.HI R18, RZ, 0x1f, R19 ;  /* 0x0000001fff127819 */ /* 0x000fe20000011613 */
[----:B------:R-:W-:Y:S01]  /*0df0*/  IMAD R9, R0, 0x4, R9 ;  /* 0x0000000400097824 */ /* 0x000fe200078e0209 */
[----:B------:R-:W-:Y:S01]  /*0e00*/  ISETP.LT.AND P6, PT, R13, 0x180, !P0 ;  /* 0x000001800d00780c */ /* 0x000fe200047c1270 */
[----:B------:R-:W-:Y:S01]  /*0e10*/  IMAD R20, R16, -0x60, R13 ;  /* 0xffffffa010147824 */ /* 0x000fe200078e020d */
[----:B------:R-:W-:Y:S01]  /*0e20*/  LOP3.LUT R29, R0, 0x380, RZ, 0xfc, !PT ;  /* 0x00000380001d7812 */ /* 0x000fe200078efcff */
[----:B------:R-:W-:Y:S01]  /*0e30*/  LDS R11, [R11+0x800] ;  /* 0x000800000b0b7984 */ /* 0x000fe20000000800 */
[----:B------:R-:W-:-:S02]  /*0e40*/  LOP3.LUT R13, R2, 0x14, RZ, 0xfc, !PT ;  /* 0x00000014020d7812 */ /* 0x000fc400078efcff */
[----:B------:R-:W-:Y:S01]  /*0e50*/  LEA.HI.SX32 R19, R19, R18, 0x1c ;  /* 0x0000001213137211 */ /* 0x000fe200078fe2ff */
[--C-:B------:R-:W-:Y:S01]  /*0e60*/  IMAD R22, R22, 0x121, R3.reuse ;  /* 0x0000012116167824 */ /* 0x100fe200078e0203 */
[----:B------:R1:W2:Y:S01]  /*0e70*/  LDS R18, [R6+0x200] ;  /* 0x0002000006127984 */ /* 0x0002a20000000800 */
[----:B------:R-:W-:Y:S01]  /*0e80*/  IMAD R27, R20, 0x121, R3 ;  /* 0x00000121141b7824 */ /* 0x000fe200078e0203 */
[----:B------:R-:W-:Y:S02]  /*0e90*/  SHF.R.U32.HI R29, RZ, 0x3, R29 ;  /* 0x00000003ff1d7819 */ /* 0x000fe4000001161d */
[----:B------:R-:W3:Y:S01]  /*0ea0*/  LDS R9, [R9+0x400] ;  /* 0x0004000009097984 */ /* 0x000ee20000000800 */
[----:B------:R-:W-:-:S03]  /*0eb0*/  IMAD.HI R20, R13, 0x2aaaaaab, RZ ;  /* 0x2aaaaaab0d147827 */ /* 0x000fc600078e02ff */
[----:B------:R-:W4:Y:S01]  /*0ec0*/  LDS R14, [R14+0xa00] ;  /* 0x000a00000e0e7984 */ /* 0x000f220000000800 */
[----:B------:R-:W-:Y:S01]  /*0ed0*/  IMAD R25, R17, 0x36300, R22 ;  /* 0x0003630011197824 */ /* 0x000fe200078e0216 */
[----:B------:R-:W-:Y:S01]  /*0ee0*/  LOP3.LUT R29, R29, 0x7c, RZ, 0xc0, !PT ;  /* 0x0000007c1d1d7812 */ /* 0x000fe200078ec0ff */
[----:B------:R-:W-:Y:S01]  /*0ef0*/  IMAD R17, R16, 0x36300, R27 ;  /* 0x0003630010117824 */ /* 0x000fe200078e021b */
[----:B------:R-:W5:Y:S01]  /*0f00*/  LDS R15, [R15+0xc00] ;  /* 0x000c00000f0f7984 */ /* 0x000f620000000800 */
[----:B------:R-:W-:Y:S01]  /*0f10*/  IMAD R22, R7, -0x60, R24 ;  /* 0xffffffa007167824 */ /* 0x000fe200078e0218 */
[C---:B------:R-:W-:Y:S02]  /*0f20*/  ISETP.LT.AND P2, PT, R2.reuse, 0x180, !P0 ;  /* 0x000001800200780c */ /* 0x040fe40004741270 */
[----:B------:R-:W-:Y:S01]  /*0f30*/  LOP3.LUT R16, R2, 0x10, RZ, 0xfc, !PT ;  /* 0x0000001002107812 */ /* 0x000fe200078efcff */
[----:B------:R-:W-:Y:S01]  /*0f40*/  IMAD R22, R22, 0x121, R3 ;  /* 0x0000012116167824 */ /* 0x000fe200078e0203 */
[----:B------:R-:W-:Y:S01]  /*0f50*/  SHF.R.U32.HI R27, RZ, 0x1f, R20 ;  /* 0x0000001fff1b7819 */ /* 0x000fe20000011614 */
[----:B------:R-:W-:Y:S01]  /*0f60*/  VIADD R29, R29, UR4 ;  /* 0x000000041d1d7c36 */ /* 0x000fe20008000000 */
[----:B------:R-:W-:Y:S01]  /*0f70*/  ISETP.LT.AND P1, PT, R24, 0x180, !P0 ;  /* 0x000001801800780c */ /* 0x000fe20004721270 */
[----:B------:R-:W-:Y:S01]  /*0f80*/  IMAD.HI R24, R16, 0x2aaaaaab, RZ ;  /* 0x2aaaaaab10187827 */ /* 0x000fe200078e02ff */
[----:B------:R-:W-:-:S03]  /*0f90*/  LEA.HI.SX32 R20, R20, R27, 0x1c ;  /* 0x0000001b14147211 */ /* 0x000fc600078fe2ff */
[----:B------:R-:W-:Y:S02]  /*0fa0*/  IMAD R27, R7, 0x36300, R22 ;  /* 0x00036300071b7824 */ /* 0x000fe400078e0216 */
[----:B-1----:R-:W-:-:S04]  /*0fb0*/  IMAD.WIDE R6, R25, 0x4, R4 ;  /* 0x0000000419067825 */ /* 0x002fc800078e0204 */
[----:B------:R-:W-:Y:S01]  /*0fc0*/  IMAD R0, R0, 0x4, R29 ;  /* 0x0000000400007824 */ /* 0x000fe200078e021d */
[----:B------:R-:W-:Y:S01]  /*0fd0*/  SHF.R.U32.HI R29, RZ, 0x1f, R24 ;  /* 0x0000001fff1d7819 */ /* 0x000fe20000011618 */
[----:B0-----:R0:W-:Y:S01]  /*0fe0*/  @P2 STG.E desc[UR6][R6.64], R23 ;  /* 0x0000001706002986 */ /* 0x0011e2000c101906 */
[----:B------:R-:W-:Y:S01]  /*0ff0*/  ISETP.LT.AND P2, PT, R8, 0x180, !P0 ;  /* 0x000001800800780c */ /* 0x000fe20004741270 */
[----:B------:R-:W-:Y:S01]  /*1000*/  IMAD R8, R21, -0x60, R8 ;  /* 0xffffffa015087824 */ /* 0x000fe200078e0208 */
[----:B------:R-:W-:Y:S02]  /*1010*/  LEA.HI.SX32 R25, R24, R29, 0x1c ;  /* 0x0000001d18197211 */ /* 0x000fe400078fe2ff */
[----:B------:R-:W-:Y:S01]  /*1020*/  ISETP.LT.AND P5, PT, R16, 0x180, !P0 ;  /* 0x000001801000780c */ /* 0x000fe200047a1270 */
[----:B------:R-:W-:Y:S01]  /*1030*/  IMAD R22, R8, 0x121, R3 ;  /* 0x0000012108167824 */ /* 0x000fe200078e0203 */
[----:B------:R-:W-:Y:S01]  /*1040*/  ISETP.LT.AND P3, PT, R12, 0x180, !P0 ;  /* 0x000001800c00780c */ /* 0x000fe20004761270 */
[----:B------:R-:W-:-:S02]  /*1050*/  IMAD R16, R25, -0x60, R16 ;  /* 0xffffffa019107824 */ /* 0x000fc400078e0210 */
[----:B------:R-:W-:Y:S02]  /*1060*/  IMAD R12, R19, -0x60, R12 ;  /* 0xffffffa0130c7824 */ /* 0x000fe400078e020c */
[----:B------:R-:W-:Y:S01]  /*1070*/  IMAD R8, R20, -0x60, R13 ;  /* 0xffffffa014087824 */ /* 0x000fe200078e020d */
[----:B------:R-:W-:Y:S01]  /*1080*/  LOP3.LUT R2, R2, 0x1c, RZ, 0xfc, !PT ;  /* 0x0000001c02027812 */ /* 0x000fe200078efcff */
[--C-:B------:R-:W-:Y:S01]  /*1090*/  IMAD R16, R16, 0x121, R3.reuse ;  /* 0x0000012110107824 */ /* 0x100fe200078e0203 */
[----:B------:R-:W-:Y:S01]  /*10a0*/  ISETP.LT.AND P4, PT, R13, 0x180, !P0 ;  /* 0x000001800d00780c */ /* 0x000fe20004781270 */
[--C-:B------:R-:W-:Y:S02]  /*10b0*/  IMAD R12, R12, 0x121, R3.reuse ;  /* 0x000001210c0c7824 */ /* 0x100fe400078e0203 */
[----:B------:R-:W-:Y:S01]  /*10c0*/  IMAD R13, R8, 0x121, R3 ;  /* 0x00000121080d7824 */ /* 0x000fe200078e0203 */
[----:B------:R-:W-:Y:S01]  /*10d0*/  ISETP.LT.AND P0, PT, R2, 0x180, !P0 ;  /* 0x000001800200780c */ /* 0x000fe20004701270 */
[----:B------:R-:W-:-:S02]  /*10e0*/  IMAD R21, R21, 0x36300, R22 ;  /* 0x0003630015157824 */ /* 0x000fc400078e0216 */
[----:B0-----:R-:W-:-:S04]  /*10f0*/  IMAD.WIDE R6, R17, 0x4, R4 ;  /* 0x0000000411067825 */ /* 0x001fc800078e0204 */
[----:B------:R-:W-:Y:S02]  /*1100*/  IMAD R25, R25, 0x36300, R16 ;  /* 0x0003630019197824 */ /* 0x000fe400078e0210 */
[----:B------:R-:W-:Y:S02]  /*1110*/  IMAD R19, R19, 0x36300, R12 ;  /* 0x0003630013137824 */ /* 0x000fe400078e020c */
[----:B------:R-:W-:Y:S02]  /*1120*/  IMAD R17, R20, 0x36300, R13 ;  /* 0x0003630014117824 */ /* 0x000fe400078e020d */
[--C-:B------:R-:W-:Y:S01]  /*1130*/  IMAD.WIDE R12, R27, 0x4, R4.reuse ;  /* 0x000000041b0c7825 */ /* 0x100fe200078e0204 */
[----:B--2---:R0:W-:Y:S03]  /*1140*/  @P6 STG.E desc[UR6][R6.64], R18 ;  /* 0x0000001206006986 */ /* 0x0041e6000c101906 */
[--C-:B------:R-:W-:Y:S01]  /*1150*/  IMAD.WIDE R22, R21, 0x4, R4.reuse ;  /* 0x0000000415167825 */ /* 0x100fe200078e0204 */
[----:B---3--:R0:W-:Y:S03]  /*1160*/  @P1 STG.E desc[UR6][R12.64], R9 ;  /* 0x000000090c001986 */ /* 0x0081e6000c101906 */
[--C-:B------:R-:W-:Y:S01]  /*1170*/  IMAD.WIDE R20, R25, 0x4, R4.reuse ;  /* 0x0000000419147825 */ /* 0x100fe200078e0204 */
[----:B------:R0:W-:Y:S03]  /*1180*/  @P2 STG.E desc[UR6][R22.64], R10 ;  /* 0x0000000a16002986 */ /* 0x0001e6000c101906 */
[--C-:B------:R-:W-:Y:S01]  /*1190*/  IMAD.WIDE R16, R17, 0x4, R4.reuse ;  /* 0x0000000411107825 */ /* 0x100fe200078e0204 */
[----:B------:R0:W-:Y:S03]  /*11a0*/  @P5 STG.E desc[UR6][R20.64], R11 ;  /* 0x0000000b14005986 */ /* 0x0001e6000c101906 */
[----:B------:R-:W-:Y:S01]  /*11b0*/  IMAD.WIDE R24, R19, 0x4, R4 ;  /* 0x0000000413187825 */ /* 0x000fe200078e0204 */
[----:B----4-:R0:W-:Y:S04]  /*11c0*/  @P4 STG.E desc[UR6][R16.64], R14 ;  /* 0x0000000e10004986 */ /* 0x0101e8000c101906 */
[----:B-----5:R0:W-:Y:S02]  /*11d0*/  @P3 STG.E desc[UR6][R24.64], R15 ;  /* 0x0000000f18003986 */ /* 0x0201e4000c101906 */
[----:B0-----:R-:W-:Y:S05]  /*11e0*/  @!P0 EXIT ;  /* 0x000000000000894d */ /* 0x001fea0003800000 */
[----:B0-----:R-:W0:Y:S01]  /*11f0*/  LDS R9, [R0+0xe00] ;  /* 0x000e000000097984 */ /* 0x001e220000000800 */
[----:B------:R-:W-:-:S05]  /*1200*/  IMAD.HI R6, R2, 0x2aaaaaab, RZ ;  /* 0x2aaaaaab02067827 */ /* 0x000fca00078e02ff */
[----:B------:R-:W-:-:S04]  /*1210*/  SHF.R.U32.HI R7, RZ, 0x1f, R6 ;  /* 0x0000001fff077819 */ /* 0x000fc80000011606 */
[----:B------:R-:W-:-:S05]  /*1220*/  LEA.HI.SX32 R7, R6, R7, 0x1c ;  /* 0x0000000706077211 */ /* 0x000fca00078fe2ff */
[----:B------:R-:W-:-:S04]  /*1230*/  IMAD R2, R7, -0x60, R2 ;  /* 0xffffffa007027824 */ /* 0x000fc800078e0202 */
[----:B------:R-:W-:-:S04]  /*1240*/  IMAD R2, R2, 0x121, R3 ;  /* 0x0000012102027824 */ /* 0x000fc800078e0203 */
[----:B------:R-:W-:-:S04]  /*1250*/  IMAD R7, R7, 0x36300, R2 ;  /* 0x0003630007077824 */ /* 0x000fc800078e0202 */
[----:B------:R-:W-:-:S05]  /*1260*/  IMAD.WIDE R4, R7, 0x4, R4 ;  /* 0x0000000407047825 */ /* 0x000fca00078e0204 */
[----:B0-----:R-:W-:Y:S01]  /*1270*/  STG.E desc[UR6][R4.64], R9 ;  /* 0x0000000904007986 */ /* 0x001fe2000c101906 */
[----:B------:R-:W-:Y:S05]  /*1280*/  EXIT ;  /* 0x000000000000794d */ /* 0x000fea0003800000 */
.L_x_0:
[----:B------:R-:W-:-:S00]  /*1290*/  BRA `(.L_x_0) ;  /* 0xfffffffc00fc7947 */ /* 0x000fc0000383ffff */
[----:B------:R-:W-:-:S00]  /*12a0*/  NOP ;  /* 0x0000000000007918 */ /* 0x000fc00000000000 */
        /* <DEDUP_REMOVED lines=13> */
.L_x_1:


//--------------------- .nv.global.init           --------------------------
	.section	.nv.global.init,"aw",@progbits
.nv.global.init:
	.type		_$_str,@object
	.size		_$_str,(_$_str_$_2 - _$_str)
_$_str:
        /*0000*/ 	.byte	0x5f, 0x5f, 0x43, 0x55, 0x44, 0x41, 0x5f, 0x46, 0x54, 0x5a, 0x00
	.type		_$_str_$_2,@object
	.size		_$_str_$_2,(.L_1 - _$_str_$_2)
_$_str_$_2:
        /*000b*/ 	.byte	0x5f, 0x5f, 0x43, 0x55, 0x44, 0x41, 0x5f, 0x50, 0x52, 0x45, 0x43, 0x5f, 0x53, 0x51, 0x52, 0x54
        /*001b*/ 	.byte	0x00
.L_1:


//--------------------- .nv.shared.triton_poi_fused__native_batch_norm_legit_no_training_relu_35 --------------------------
	.section	.nv.shared.triton_poi_fused__native_batch_norm_legit_no_training_relu_35,"aw",@nobits
	.sectionflags	@""
	.align	16
	.zero		1024


//--------------------- .nv.constant0.triton_poi_fused__native_batch_norm_legit_no_training_relu_35 --------------------------
	.section	.nv.constant0.triton_poi_fused__native_batch_norm_legit_no_training_relu_35,"a",@progbits
	.sectionflags	@""
	.align	4
.nv.constant0.triton_poi_fused__native_batch_norm_legit_no_training_relu_35:
	.zero		584
